	.headerflags	@"EF_CUDA_TEXMODE_UNIFIED EF_CUDA_64BIT_ADDRESS EF_CUDA_ACCELERATORS EF_CUDA_SM90 EF_CUDA_VIRTUAL_SM(EF_CUDA_SM90)"
	.elftype	@"ET_EXEC"


//--------------------- .nv.info                  --------------------------
	.section	.nv.info,"",@"SHT_CUDA_INFO"
	.align	4


	//----- nvinfo : EIATTR_REGCOUNT
	.align		4
        /*0000*/ 	.byte	0x04, 0x2f
        /*0002*/ 	.short	(.L_3 - .L_2)
	.align		4
.L_2:
        /*0004*/ 	.word	index@(triton_poi_fused_add_div_mean_mul_pow_sqrt_1)
        /*0008*/ 	.word	0x00000017


	//----- nvinfo : EIATTR_MIN_STACK_SIZE
	.align		4
.L_3:
        /*000c*/ 	.byte	0x04, 0x12
        /*000e*/ 	.short	(.L_5 - .L_4)
	.align		4
.L_4:
        /*0010*/ 	.word	index@(triton_poi_fused_add_div_mean_mul_pow_sqrt_1)
        /*0014*/ 	.word	0x00000000


	//----- nvinfo : EIATTR_FRAME_SIZE
	.align		4
.L_5:
        /*0018*/ 	.byte	0x04, 0x11
        /*001a*/ 	.short	(.L_7 - .L_6)
	.align		4
.L_6:
        /*001c*/ 	.word	index@(triton_poi_fused_add_div_mean_mul_pow_sqrt_1)
        /*0020*/ 	.word	0x00000000


	//----- nvinfo : EIATTR_MIN_STACK_SIZE
	.align		4
.L_7:
        /*0024*/ 	.byte	0x04, 0x12
        /*0026*/ 	.short	(.L_9 - .L_8)
	.align		4
.L_8:
        /*0028*/ 	.word	index@(triton_poi_fused_add_div_mean_mul_pow_sqrt_1)
        /*002c*/ 	.word	0x00000000
.L_9:


//--------------------- .nv.info.triton_poi_fused_add_div_mean_mul_pow_sqrt_1 --------------------------
	.section	.nv.info.triton_poi_fused_add_div_mean_mul_pow_sqrt_1,"",@"SHT_CUDA_INFO"
	.sectionflags	@""
	.align	4


	//----- nvinfo : EIATTR_CUDA_API_VERSION
	.align		4
        /*0000*/ 	.byte	0x04, 0x37
        /*0002*/ 	.short	(.L_11 - .L_10)
.L_10:
        /*0004*/ 	.word	0x0000007c


	//----- nvinfo : EIATTR_KPARAM_INFO
	.align		4
.L_11:
        /*0008*/ 	.byte	0x04, 0x17
        /*000a*/ 	.short	(.L_13 - .L_12)
.L_12:
        /*000c*/ 	.word	0x00000000
        /*0010*/ 	.short	0x0004
        /*0012*/ 	.short	0x0020
        /*0014*/ 	.byte	0x00, 0xf0, 0x11, 0x00


	//----- nvinfo : EIATTR_KPARAM_INFO
	.align		4
.L_13:
        /*0018*/ 	.byte	0x04, 0x17
        /*001a*/ 	.short	(.L_15 - .L_14)
.L_14:
        /*001c*/ 	.word	0x00000000
        /*0020*/ 	.short	0x0003
        /*0022*/ 	.short	0x0018
        /*0024*/ 	.byte	0x00, 0xf4, 0x21, 0x00


	//----- nvinfo : EIATTR_KPARAM_INFO
	.align		4
.L_15:
        /*0028*/ 	.byte	0x04, 0x17
        /*002a*/ 	.short	(.L_17 - .L_16)
.L_16:
        /*002c*/ 	.word	0x00000000
        /*0030*/ 	.short	0x0002
        /*0032*/ 	.short	0x0010
        /*0034*/ 	.byte	0x00, 0xf4, 0x21, 0x00


	//----- nvinfo : EIATTR_KPARAM_INFO
	.align		4
.L_17:
        /*0038*/ 	.byte	0x04, 0x17
        /*003a*/ 	.short	(.L_19 - .L_18)
.L_18:
        /*003c*/ 	.word	0x00000000
        /*0040*/ 	.short	0x0001
        /*0042*/ 	.short	0x0008
        /*0044*/ 	.byte	0x00, 0xf4, 0x21, 0x00


	//----- nvinfo : EIATTR_KPARAM_INFO
	.align		4
.L_19:
        /*0048*/ 	.byte	0x04, 0x17
        /*004a*/ 	.short	(.L_21 - .L_20)
.L_20:
        /*004c*/ 	.word	0x00000000
        /*0050*/ 	.short	0x0000
        /*0052*/ 	.short	0x0000
        /*0054*/ 	.byte	0x00, 0xf4, 0x21, 0x00


	//----- nvinfo : EIATTR_SPARSE_MMA_MASK
	.align		4
.L_21:
        /*0058*/ 	.byte	0x03, 0x50
        /*005a*/ 	.short	0x0000


	//----- nvinfo : EIATTR_MAXREG_COUNT
	.align		4
        /*005c*/ 	.byte	0x03, 0x1b
        /*005e*/ 	.short	0x00ff


	//----- nvinfo : EIATTR_EXIT_INSTR_OFFSETS
	.align		4
        /*0060*/ 	.byte	0x04, 0x1c
        /*0062*/ 	.short	(.L_23 - .L_22)


	//   ....[0]....
.L_22:
        /*0064*/ 	.word	0x000003f0


	//   ....[1]....
        /*0068*/ 	.word	0x00000410


	//----- nvinfo : EIATTR_REQNTID
	.align		4
.L_23:
        /*006c*/ 	.byte	0x04, 0x10
        /*006e*/ 	.short	(.L_25 - .L_24)
.L_24:
        /*0070*/ 	.word	0x00000080
        /*0074*/ 	.word	0x00000001
        /*0078*/ 	.word	0x00000001


	//----- nvinfo : EIATTR_CBANK_PARAM_SIZE
	.align		4
.L_25:
        /*007c*/ 	.byte	0x03, 0x19
        /*007e*/ 	.short	0x0024


	//----- nvinfo : EIATTR_PARAM_CBANK
	.align		4
        /*0080*/ 	.byte	0x04, 0x0a
        /*0082*/ 	.short	(.L_27 - .L_26)
	.align		4
.L_26:
        /*0084*/ 	.word	index@(.nv.constant0.triton_poi_fused_add_div_mean_mul_pow_sqrt_1)
        /*0088*/ 	.short	0x0210
        /*008a*/ 	.short	0x0024


	//----- nvinfo : EIATTR_SW_WAR
	.align		4
.L_27:
        /*008c*/ 	.byte	0x04, 0x36
        /*008e*/ 	.short	(.L_29 - .L_28)
.L_28:
        /*0090*/ 	.word	0x00000008
.L_29:


//--------------------- .nv.callgraph             --------------------------
	.section	.nv.callgraph,"",@"SHT_CUDA_CALLGRAPH"
	.align	4
	.sectionentsize	8
	.align		4
        /*0000*/ 	.word	0x00000000
	.align		4
        /*0004*/ 	.word	0xffffffff
	.align		4
        /*0008*/ 	.word	0x00000000
	.align		4
        /*000c*/ 	.word	0xfffffffe
	.align		4
        /*0010*/ 	.word	0x00000000
	.align		4
        /*0014*/ 	.word	0xfffffffd
	.align		4
        /*0018*/ 	.word	0x00000000
	.align		4
        /*001c*/ 	.word	0xfffffffc


//--------------------- .nv.constant4             --------------------------
	.section	.nv.constant4,"a",@progbits
	.align	8
	.align		8
.nv.constant4:
        /*0000*/ 	.dword	_$_str
	.align		8
        /*0008*/ 	.dword	_$_str_$_2


//--------------------- .text.triton_poi_fused_add_div_mean_mul_pow_sqrt_1 --------------------------
	.section	.text.triton_poi_fused_add_div_mean_mul_pow_sqrt_1,"ax",@progbits
	.align	128
        .global         triton_poi_fused_add_div_mean_mul_pow_sqrt_1
        .type           triton_poi_fused_add_div_mean_mul_pow_sqrt_1,@function
        .size           triton_poi_fused_add_div_mean_mul_pow_sqrt_1,(.L_x_1 - triton_poi_fused_add_div_mean_mul_pow_sqrt_1)
        .other          triton_poi_fused_add_div_mean_mul_pow_sqrt_1,@"STO_CUDA_ENTRY STV_DEFAULT"
triton_poi_fused_add_div_mean_mul_pow_sqrt_1:
.text.triton_poi_fused_add_div_mean_mul_pow_sqrt_1:
[----:B------:R-:W0:Y:S01]  /*0000*/  LDC R1, c[0x0][0x28] ;  /* 0x00000a00ff017b82 */ /* 0x000e220000000800 */
[----:B------:R-:W1:Y:S07]  /*0010*/  S2R R5, SR_TID.X ;  /* 0x0000000000057919 */ /* 0x000e6e0000002100 */
[----:B------:R-:W2:Y:S01]  /*0020*/  LDC.64 R2, c[0x0][0x218] ;  /* 0x00008600ff027b82 */ /* 0x000ea20000000a00 */
[----:B------:R-:W-:Y:S01]  /*0030*/  ULDC.64 UR4, c[0x0][0x208] ;  /* 0x0000820000047ab9 */ /* 0x000fe20000000a00 */
[----:B------:R-:W3:Y:S01]  /*0040*/  S2R R0, SR_CTAID.X ;  /* 0x0000000000007919 */ /* 0x000ee20000002500 */
[----:B------:R-:W-:-:S05]  /*0050*/  CS2R R10, SRZ ;  /* 0x00000000000a7805 */ /* 0x000fca000001ff00 */
[----:B------:R-:W4:Y:S01]  /*0060*/  LDC.64 R8, c[0x0][0x210] ;  /* 0x00008400ff087b82 */ /* 0x000f220000000a00 */
[----:B-1----:R-:W-:Y:S02]  /*0070*/  LOP3.LUT R5, R5, 0x7f, RZ, 0xc0, !PT ;  /* 0x0000007f05057812 */ /* 0x002fe400078ec0ff */
[----:B---3--:R-:W-:Y:S02]  /*0080*/  SHF.R.S32.HI R4, RZ, 0x18, R0 ;  /* 0x00000018ff047819 */ /* 0x008fe40000011400 */
[----:B------:R-:W-:Y:S02]  /*0090*/  LEA R5, R0, R5, 0x7 ;  /* 0x0000000500057211 */ /* 0x000fe400078e38ff */
[----:B------:R-:W-:Y:S02]  /*00a0*/  SGXT R4, R4, 0x1 ;  /* 0x000000010404781a */ /* 0x000fe40000000200 */
[----:B------:R-:W-:Y:S02]  /*00b0*/  SHF.R.S32.HI R0, RZ, 0x1f, R5 ;  /* 0x0000001fff007819 */ /* 0x000fe40000011405 */
[----:B------:R-:W-:-:S02]  /*00c0*/  LEA.HI R4, R4, R5, RZ, 0x6 ;  /* 0x0000000504047211 */ /* 0x000fc400078f30ff */
[-C--:B------:R-:W-:Y:S02]  /*00d0*/  LEA.HI R20, R0, R5.reuse, RZ, 0x4 ;  /* 0x0000000500147211 */ /* 0x080fe400078f20ff */
[----:B------:R-:W-:Y:S02]  /*00e0*/  LOP3.LUT R4, R4, 0xffffffc0, RZ, 0xc0, !PT ;  /* 0xffffffc004047812 */ /* 0x000fe400078ec0ff */
[----:B------:R-:W-:Y:S02]  /*00f0*/  LOP3.LUT R0, R20, 0xfffffff0, RZ, 0xc0, !PT ;  /* 0xfffffff014007812 */ /* 0x000fe400078ec0ff */
[----:B------:R-:W-:Y:S02]  /*0100*/  ISETP.GE.AND P2, PT, R5, 0x100, PT ;  /* 0x000001000500780c */ /* 0x000fe40003f46270 */
[----:B------:R-:W-:Y:S01]  /*0110*/  IADD3 R7, R4, R5, -R0 ;  /* 0x0000000504077210 */ /* 0x000fe20007ffe800 */
[----:B------:R-:W-:Y:S01]  /*0120*/  HFMA2.MMA R0, -RZ, RZ, 0, 0 ;  /* 0x00000000ff007435 */ /* 0x000fe200000001ff */
[----:B------:R-:W-:-:S02]  /*0130*/  IMAD.MOV.U32 R4, RZ, RZ, RZ ;  /* 0x000000ffff047224 */ /* 0x000fc400078e00ff */
[----:B------:R-:W-:Y:S01]  /*0140*/  IADD3 R17, R7, 0x20, RZ ;  /* 0x0000002007117810 */ /* 0x000fe20007ffe0ff */
[C---:B------:R-:W-:Y:S02]  /*0150*/  VIADD R13, R7.reuse, 0x10 ;  /* 0x00000010070d7836 */ /* 0x040fe40000000000 */
[----:B--2---:R-:W-:-:S04]  /*0160*/  IMAD.WIDE R14, R7, 0x4, R2 ;  /* 0x00000004070e7825 */ /* 0x004fc800078e0202 */
[--C-:B------:R-:W-:Y:S01]  /*0170*/  IMAD.WIDE R12, R13, 0x4, R2.reuse ;  /* 0x000000040d0c7825 */ /* 0x100fe200078e0202 */
[----:B------:R-:W2:Y:S04]  /*0180*/  @!P2 LDG.E.EL R4, desc[UR4][R14.64] ;  /* 0x000000040e04a981 */ /* 0x000ea8000c2e1900 */
[----:B------:R1:W3:Y:S01]  /*0190*/  @!P2 LDG.E.EL R0, desc[UR4][R12.64] ;  /* 0x000000040c00a981 */ /* 0x0002e2000c2e1900 */
[----:B------:R-:W-:Y:S02]  /*01a0*/  VIADD R19, R7, 0x30 ;  /* 0x0000003007137836 */ /* 0x000fe40000000000 */
[--C-:B------:R-:W-:Y:S01]  /*01b0*/  IMAD.WIDE R16, R17, 0x4, R2.reuse ;  /* 0x0000000411107825 */ /* 0x100fe200078e0202 */
[----:B------:R-:W5:Y:S03]  /*01c0*/  LDC.64 R6, c[0x0][0x220] ;  /* 0x00008800ff067b82 */ /* 0x000f660000000a00 */
[----:B------:R-:W-:Y:S01]  /*01d0*/  IMAD.WIDE R18, R19, 0x4, R2 ;  /* 0x0000000413127825 */ /* 0x000fe200078e0202 */
[----:B------:R-:W2:Y:S04]  /*01e0*/  @!P2 LDG.E.EL R10, desc[UR4][R16.64] ;  /* 0x00000004100aa981 */ /* 0x000ea8000c2e1900 */
[----:B------:R-:W2:Y:S01]  /*01f0*/  @!P2 LDG.E.EL R11, desc[UR4][R18.64] ;  /* 0x00000004120ba981 */ /* 0x000ea2000c2e1900 */
[----:B------:R-:W-:Y:S01]  /*0200*/  SHF.R.S32.HI R20, RZ, 0x4, R20 ;  /* 0x00000004ff147819 */ /* 0x000fe20000011414 */
[----:B------:R-:W-:Y:S01]  /*0210*/  IMAD.WIDE R2, R5, 0x4, R2 ;  /* 0x0000000405027825 */ /* 0x000fe200078e0202 */
[----:B-1----:R-:W-:-:S02]  /*0220*/  MOV R12, RZ ;  /* 0x000000ff000c7202 */ /* 0x002fc40000000f00 */
[----:B------:R-:W-:-:S04]  /*0230*/  LEA.HI R13, R20, R20, RZ, 0x2 ;  /* 0x00000014140d7211 */ /* 0x000fc800078f10ff */
[----:B------:R-:W-:Y:S01]  /*0240*/  LOP3.LUT R13, R13, 0xfffffffc, RZ, 0xc0, !PT ;  /* 0xfffffffc0d0d7812 */ /* 0x000fe200078ec0ff */
[----:B------:R1:W2:Y:S01]  /*0250*/  @!P2 LDG.E R12, desc[UR4][R2.64] ;  /* 0x00000004020ca981 */ /* 0x0002a2000c1e1900 */
[----:B------:R-:W-:Y:S02]  /*0260*/  HFMA2.MMA R14, -RZ, RZ, 0, 0 ;  /* 0x00000000ff0e7435 */ /* 0x000fe400000001ff */
[----:B------:R-:W-:-:S05]  /*0270*/  IADD3 R13, R20, -R13, RZ ;  /* 0x8000000d140d7210 */ /* 0x000fca0007ffe0ff */
[C---:B----4-:R-:W-:Y:S01]  /*0280*/  IMAD.WIDE R8, R13.reuse, 0x4, R8 ;  /* 0x000000040d087825 */ /* 0x050fe200078e0208 */
[----:B-1----:R-:W1:Y:S03]  /*0290*/  LDC.64 R2, c[0x0][0x228] ;  /* 0x00008a00ff027b82 */ /* 0x002e660000000a00 */
[----:B0----5:R-:W-:-:S04]  /*02a0*/  IMAD.WIDE R6, R13, 0x4, R6 ;  /* 0x000000040d067825 */ /* 0x021fc800078e0206 */
[----:B------:R-:W-:Y:S01]  /*02b0*/  IMAD.MOV.U32 R13, RZ, RZ, RZ ;  /* 0x000000ffff0d7224 */ /* 0x000fe200078e00ff */
[----:B------:R0:W4:Y:S05]  /*02c0*/  @!P2 LDG.E.EL R14, desc[UR4][R6.64] ;  /* 0x00000004060ea981 */ /* 0x00012a000c2e1900 */
[----:B------:R-:W4:Y:S01]  /*02d0*/  @!P2 LDG.E.EL R13, desc[UR4][R8.64] ;  /* 0x00000004080da981 */ /* 0x000f22000c2e1900 */
[----:B-1----:R-:W-:-:S04]  /*02e0*/  IMAD.WIDE R2, R5, 0x4, R2 ;  /* 0x0000000405027825 */ /* 0x002fc800078e0202 */
[----:B---3--:R-:W-:-:S04]  /*02f0*/  FMUL R15, R0, R0 ;  /* 0x00000000000f7220 */ /* 0x008fc80000400000 */
[----:B--2---:R-:W-:-:S04]  /*0300*/  FFMA R15, R4, R4, R15 ;  /* 0x00000004040f7223 */ /* 0x004fc8000000000f */
[----:B------:R-:W-:Y:S01]  /*0310*/  FFMA R10, R10, R10, R15 ;  /* 0x0000000a0a0a7223 */ /* 0x000fe2000000000f */
[----:B------:R-:W-:-:S03]  /*0320*/  MOV R15, 0x3e800000 ;  /* 0x3e800000000f7802 */ /* 0x000fc60000000f00 */
[----:B------:R-:W-:-:S04]  /*0330*/  FFMA R10, R11, R11, R10 ;  /* 0x0000000b0b0a7223 */ /* 0x000fc8000000000a */
[----:B------:R-:W-:-:S04]  /*0340*/  FFMA R10, R10, R15, 9.9999999747524270788e-07 ;  /* 0x358637bd0a0a7423 */ /* 0x000fc8000000000f */
[----:B------:R-:W1:Y:S02]  /*0350*/  MUFU.SQRT R0, R10 ;  /* 0x0000000a00007308 */ /* 0x000e640000002000 */
[C---:B-1----:R-:W-:Y:S02]  /*0360*/  FSETP.GT.AND P0, PT, R0.reuse, 8.50705917302346158658e+37, PT ;  /* 0x7e8000000000780b */ /* 0x042fe40003f04000 */
[----:B------:R-:W-:-:S11]  /*0370*/  FSETP.GEU.AND P1, PT, R0, 1.175494350822287508e-38, PT ;  /* 0x008000000000780b */ /* 0x000fd60003f2e000 */
[----:B------:R-:W-:-:S04]  /*0380*/  @P0 FMUL R0, R0, 0.25 ;  /* 0x3e80000000000820 */ /* 0x000fc80000400000 */
[----:B------:R-:W-:-:S04]  /*0390*/  @!P1 FMUL R0, R0, 16777216 ;  /* 0x4b80000000009820 */ /* 0x000fc80000400000 */
[----:B0-----:R-:W0:Y:S01]  /*03a0*/  MUFU.RCP R7, R0 ;  /* 0x0000000000077308 */ /* 0x001e220000001000 */
[----:B------:R-:W-:-:S04]  /*03b0*/  @P0 FMUL R12, R12, 0.25 ;  /* 0x3e8000000c0c0820 */ /* 0x000fc80000400000 */
[----:B------:R-:W-:-:S04]  /*03c0*/  @!P1 FMUL R12, R12, 16777216 ;  /* 0x4b8000000c0c9820 */ /* 0x000fc80000400000 */
[----:B0-----:R-:W-:-:S04]  /*03d0*/  FMUL R7, R7, R12 ;  /* 0x0000000c07077220 */ /* 0x001fc80000400000 */
[----:B----4-:R-:W-:Y:S01]  /*03e0*/  FFMA R7, R7, R13, R14 ;  /* 0x0000000d07077223 */ /* 0x010fe2000000000e */
[----:B------:R-:W-:Y:S06]  /*03f0*/  @P2 EXIT ;  /* 0x000000000000294d */ /* 0x000fec0003800000 */
[----:B------:R-:W-:Y:S01]  /*0400*/  STG.E desc[UR4][R2.64], R7 ;  /* 0x0000000702007986 */ /* 0x000fe2000c101904 */
[----:B------:R-:W-:Y:S05]  /*0410*/  EXIT ;  /* 0x000000000000794d */ /* 0x000fea0003800000 */
.L_x_0:
[----:B------:R-:W-:-:S00]  /*0420*/  BRA `(.L_x_0) ;  /* 0xfffffffc00fc7947 */ /* 0x000fc0000383ffff */
[----:B------:R-:W-:-:S00]  /*0430*/  NOP ;  /* 0x0000000000007918 */ /* 0x000fc00000000000 */
        /* <DEDUP_REMOVED lines=12> */
.L_x_1:


//--------------------- .nv.global.init           --------------------------
	.section	.nv.global.init,"aw",@progbits
.nv.global.init:
	.type		_$_str,@object
	.size		_$_str,(_$_str_$_2 - _$_str)
_$_str:
        /*0000*/ 	.byte	0x5f, 0x5f, 0x43, 0x55, 0x44, 0x41, 0x5f, 0x46, 0x54, 0x5a, 0x00
	.type		_$_str_$_2,@object
	.size		_$_str_$_2,(.L_1 - _$_str_$_2)
_$_str_$_2:
        /*000b*/ 	.byte	0x5f, 0x5f, 0x43, 0x55, 0x44, 0x41, 0x5f, 0x50, 0x52, 0x45, 0x43, 0x5f, 0x53, 0x51, 0x52, 0x54
        /*001b*/ 	.byte	0x00
.L_1:


//--------------------- .nv.constant0.triton_poi_fused_add_div_mean_mul_pow_sqrt_1 --------------------------
	.section	.nv.constant0.triton_poi_fused_add_div_mean_mul_pow_sqrt_1,"a",@progbits
	.sectionflags	@""
	.align	4
.nv.constant0.triton_poi_fused_add_div_mean_mul_pow_sqrt_1:
	.zero		564
